//
// Generated by NVIDIA NVVM Compiler
//
// Compiler Build ID: CL-36424714
// Cuda compilation tools, release 13.0, V13.0.88
// Based on NVVM 20.0.0
//

.version 9.0
.target sm_100
.address_size 64

	// .globl	_Z33generate_urn_take_white_two_timesPy
.global .align 4 .b8 precalc_xorwow_matrix[102400];
.global .align 4 .b8 precalc_xorwow_offset_matrix[102400];
.global .align 4 .b8 mrg32k3aM1[2304];
.global .align 4 .b8 mrg32k3aM2[2304];
.global .align 4 .b8 mrg32k3aM1SubSeq[2016];
.global .align 4 .b8 mrg32k3aM2SubSeq[2016];
.global .align 4 .b8 mrg32k3aM1Seq[2304];
.global .align 4 .b8 mrg32k3aM2Seq[2304];
.const .align 8 .b8 __cr_lgamma_table[72];

.visible .entry _Z33generate_urn_take_white_two_timesPy(
	.param .u64 .ptr .align 1 _Z33generate_urn_take_white_two_timesPy_param_0
)
{
	.reg .pred 	%p<4>;
	.reg .b32 	%r<42>;
	.reg .b32 	%f<7>;
	.reg .b64 	%rd<8>;
	.reg .b64 	%fd<3>;

	ld.param.u64 	%rd3, [_Z33generate_urn_take_white_two_timesPy_param_0];
	cvta.to.global.u64 	%rd1, %rd3;
	mov.u32 	%r4, %tid.x;
	mov.u32 	%r5, %ctaid.x;
	mov.u32 	%r6, %ntid.x;
	mad.lo.s32 	%r7, %r5, %r6, %r4;
	// begin inline asm
	mov.u64 	%rd2, %clock64;
	// end inline asm
	cvt.s64.s32 	%rd4, %r7;
	add.s64 	%rd5, %rd2, %rd4;
	cvt.u32.u64 	%r8, %rd5;
	xor.b32  	%r9, %r8, -1429050551;
	mul.lo.s32 	%r10, %r9, 1099087573;
	{ .reg .b32 tmp; mov.b64 {tmp, %r11}, %rd5; }
	xor.b32  	%r12, %r11, -136515619;
	mad.lo.s32 	%r13, %r12, -1703105765, %r10;
	add.s32 	%r1, %r13, 6615241;
	add.s32 	%r14, %r10, 123456789;
	xor.b32  	%r2, %r10, 362436069;
	add.s32 	%r15, %r10, 5783321;
	shr.u32 	%r16, %r14, 2;
	xor.b32  	%r17, %r16, %r14;
	shl.b32 	%r18, %r15, 4;
	shl.b32 	%r19, %r17, 1;
	xor.b32  	%r20, %r18, %r19;
	xor.b32  	%r21, %r20, %r15;
	xor.b32  	%r3, %r21, %r17;
	add.s32 	%r22, %r1, %r3;
	add.s32 	%r23, %r22, 362437;
	cvt.rn.f32.u32 	%f1, %r23;
	fma.rn.f32 	%f2, %f1, 0f2F800000, 0f2F000000;
	setp.gtu.f32 	%p1, %f2, 0f3F000000;
	@%p1 bra 	$L__BB0_3;
	shr.u32 	%r24, %r2, 2;
	xor.b32  	%r25, %r24, %r2;
	shl.b32 	%r26, %r3, 4;
	shl.b32 	%r27, %r25, 1;
	xor.b32  	%r28, %r27, %r26;
	xor.b32  	%r29, %r28, %r25;
	xor.b32  	%r30, %r29, %r3;
	add.s32 	%r31, %r1, %r30;
	add.s32 	%r32, %r31, 724874;
	cvt.rn.f32.u32 	%f3, %r32;
	fma.rn.f32 	%f4, %f3, 0f2F800000, 0f2F000000;
	cvt.f64.f32 	%fd1, %f4;
	setp.ltu.f64 	%p2, %fd1, 0d3FD21642C8590B21;
	@%p2 bra 	$L__BB0_5;
	atom.global.add.u64 	%rd6, [%rd1], 1;
	bra.uni 	$L__BB0_5;
$L__BB0_3:
	shr.u32 	%r33, %r2, 2;
	xor.b32  	%r34, %r33, %r2;
	shl.b32 	%r35, %r3, 4;
	shl.b32 	%r36, %r34, 1;
	xor.b32  	%r37, %r36, %r35;
	xor.b32  	%r38, %r37, %r34;
	xor.b32  	%r39, %r38, %r3;
	add.s32 	%r40, %r1, %r39;
	add.s32 	%r41, %r40, 724874;
	cvt.rn.f32.u32 	%f5, %r41;
	fma.rn.f32 	%f6, %f5, 0f2F800000, 0f2F000000;
	cvt.f64.f32 	%fd2, %f6;
	setp.ltu.f64 	%p3, %fd2, 0d3FEA666666666666;
	@%p3 bra 	$L__BB0_5;
	atom.global.add.u64 	%rd7, [%rd1], 1;
$L__BB0_5:
	ret;

}


// ===== COMPILED SASS (sm_100) =====

	.target	sm_100

	.elftype	@"ET_EXEC"


//--------------------- .note.nv.tkinfo           --------------------------
	.section	.note.nv.tkinfo,"",@"SHT_NOTE"
	.sectionflags	@"SHF_NOTE_NV_TKINFO"
	.tkinfo
        /*0018*/ 	.word	0x00000002
        /*0030*/ 	.string	""
        /*0030*/ 	.string	"ptxas"
        /*0030*/ 	.string	"Cuda compilation tools, release 13.0, V13.0.88"
        /*0030*/ 	.string	"Build cuda_13.0.r13.0/compiler.36424714_0"
        /*0030*/ 	.string	"-arch sm_100 -m 64 "



//--------------------- .note.nv.cuinfo           --------------------------
	.section	.note.nv.cuinfo,"",@"SHT_NOTE"
	.sectionflags	@"SHF_NOTE_NV_CUINFO"
        /*0018*/ 	.short	0x0002
        /*001a*/ 	.short	0x0064
        /*001c*/ 	.short	0x0082
	.zero		2


//--------------------- .nv.info                  --------------------------
	.section	.nv.info,"",@"SHT_CUDA_INFO"
	.align	4


	//----- nvinfo : EIATTR_REGCOUNT
	.align		4
        /*0000*/ 	.byte	0x04, 0x2f
        /*0002*/ 	.short	(.L_10 - .L_9)
	.align		4
.L_9:
        /*0004*/ 	.word	index@(_Z33generate_urn_take_white_two_timesPy)
        /*0008*/ 	.word	0x0000000a


	//----- nvinfo : EIATTR_FRAME_SIZE
	.align		4
.L_10:
        /*000c*/ 	.byte	0x04, 0x11
        /*000e*/ 	.short	(.L_12 - .L_11)
	.align		4
.L_11:
        /*0010*/ 	.word	index@(_Z33generate_urn_take_white_two_timesPy)
        /*0014*/ 	.word	0x00000000


	//----- nvinfo : EIATTR_MIN_STACK_SIZE
	.align		4
.L_12:
        /*0018*/ 	.byte	0x04, 0x12
        /*001a*/ 	.short	(.L_14 - .L_13)
	.align		4
.L_13:
        /*001c*/ 	.word	index@(_Z33generate_urn_take_white_two_timesPy)
        /*0020*/ 	.word	0x00000000
.L_14:


//--------------------- .nv.compat                --------------------------
	.section	.nv.compat,"",@"SHT_CUDA_COMPAT_INFO"
	.align	4
        /*0000*/ 	.byte	0x02, 0x09, 0x00, 0x00, 0x02, 0x02, 0x01, 0x00, 0x02, 0x05, 0x05, 0x00, 0x03, 0x07, 0x01, 0x01
        /*0010*/ 	.byte	0x02, 0x03, 0x00, 0x00, 0x02, 0x06, 0x01, 0x00, 0x04, 0x0b, 0x08, 0x00, 0x01, 0x00, 0x00, 0x00
        /*0020*/ 	.byte	0x00, 0x00, 0x00, 0x00


//--------------------- .nv.info._Z33generate_urn_take_white_two_timesPy --------------------------
	.section	.nv.info._Z33generate_urn_take_white_two_timesPy,"",@"SHT_CUDA_INFO"
	.sectionflags	@""
	.align	4


	//----- nvinfo : EIATTR_CUDA_API_VERSION
	.align		4
        /*0000*/ 	.byte	0x04, 0x37
        /*0002*/ 	.short	(.L_16 - .L_15)
.L_15:
        /*0004*/ 	.word	0x00000082


	//----- nvinfo : EIATTR_KPARAM_INFO
	.align		4
.L_16:
        /*0008*/ 	.byte	0x04, 0x17
        /*000a*/ 	.short	(.L_18 - .L_17)
.L_17:
        /*000c*/ 	.word	0x00000000
        /*0010*/ 	.short	0x0000
        /*0012*/ 	.short	0x0000
        /*0014*/ 	.byte	0x00, 0xf5, 0x21, 0x00


	//----- nvinfo : EIATTR_SPARSE_MMA_MASK
	.align		4
.L_18:
        /*0018*/ 	.byte	0x03, 0x50
        /*001a*/ 	.short	0x0000


	//----- nvinfo : EIATTR_MAXREG_COUNT
	.align		4
        /*001c*/ 	.byte	0x03, 0x1b
        /*001e*/ 	.short	0x00ff


	//----- nvinfo : EIATTR_MERCURY_ISA_VERSION
	.align		4
        /*0020*/ 	.byte	0x03, 0x5f
        /*0022*/ 	.short	0x0101


	//----- nvinfo : EIATTR_INT_WARP_WIDE_INSTR_OFFSETS
	.align		4
        /*0024*/ 	.byte	0x04, 0x31
        /*0026*/ 	.short	(.L_20 - .L_19)


	//   ....[0]....
.L_19:
        /*0028*/ 	.word	0x000002d0


	//   ....[1]....
        /*002c*/ 	.word	0x00000490


	//----- nvinfo : EIATTR_VRC_CTA_INIT_COUNT
	.align		4
.L_20:
        /*0030*/ 	.byte	0x02, 0x4a
	.zero		1
	.zero		1


	//----- nvinfo : EIATTR_EXIT_INSTR_OFFSETS
	.align		4
        /*0034*/ 	.byte	0x04, 0x1c
        /*0036*/ 	.short	(.L_22 - .L_21)


	//   ....[0]....
.L_21:
        /*0038*/ 	.word	0x000002a0


	//   ....[1]....
        /*003c*/ 	.word	0x00000380


	//   ....[2]....
        /*0040*/ 	.word	0x00000460


	//   ....[3]....
        /*0044*/ 	.word	0x00000540


	//----- nvinfo : EIATTR_CRS_STACK_SIZE
	.align		4
.L_22:
        /*0048*/ 	.byte	0x04, 0x1e
        /*004a*/ 	.short	(.L_24 - .L_23)
.L_23:
        /*004c*/ 	.word	0x00000000


	//----- nvinfo : EIATTR_CBANK_PARAM_SIZE
	.align		4
.L_24:
        /*0050*/ 	.byte	0x03, 0x19
        /*0052*/ 	.short	0x0008


	//----- nvinfo : EIATTR_PARAM_CBANK
	.align		4
        /*0054*/ 	.byte	0x04, 0x0a
        /*0056*/ 	.short	(.L_26 - .L_25)
	.align		4
.L_25:
        /*0058*/ 	.word	index@(.nv.constant0._Z33generate_urn_take_white_two_timesPy)
        /*005c*/ 	.short	0x0380
        /*005e*/ 	.short	0x0008


	//----- nvinfo : EIATTR_SW_WAR
	.align		4
.L_26:
        /*0060*/ 	.byte	0x04, 0x36
        /*0062*/ 	.short	(.L_28 - .L_27)
.L_27:
        /*0064*/ 	.word	0x00000008
.L_28:


//--------------------- .nv.callgraph             --------------------------
	.section	.nv.callgraph,"",@"SHT_CUDA_CALLGRAPH"
	.align	4
	.sectionentsize	8
	.align		4
        /*0000*/ 	.word	0x00000000
	.align		4
        /*0004*/ 	.word	0xffffffff
	.align		4
        /*0008*/ 	.word	0x00000000
	.align		4
        /*000c*/ 	.word	0xfffffffe
	.align		4
        /*0010*/ 	.word	0x00000000
	.align		4
        /*0014*/ 	.word	0xfffffffd
	.align		4
        /*0018*/ 	.word	0x00000000
	.align		4
        /*001c*/ 	.word	0xfffffffc


//--------------------- .nv.constant4             --------------------------
	.section	.nv.constant4,"a",@progbits
	.align	8
	.align		8
.nv.constant4:
        /*0000*/ 	.dword	precalc_xorwow_matrix
	.align		8
        /*0008*/ 	.dword	precalc_xorwow_offset_matrix
	.align		8
        /*0010*/ 	.dword	mrg32k3aM1
	.align		8
        /*0018*/ 	.dword	mrg32k3aM2
	.align		8
        /*0020*/ 	.dword	mrg32k3aM1SubSeq
	.align		8
        /*0028*/ 	.dword	mrg32k3aM2SubSeq
	.align		8
        /*0030*/ 	.dword	mrg32k3aM1Seq
	.align		8
        /*0038*/ 	.dword	mrg32k3aM2Seq


//--------------------- .nv.constant3             --------------------------
	.section	.nv.constant3,"a",@progbits
	.align	8
.nv.constant3:
	.type		__cr_lgamma_table,@object
	.size		__cr_lgamma_table,(.L_8 - __cr_lgamma_table)
__cr_lgamma_table:
        /*0000*/ 	.byte	0x00, 0x00, 0x00, 0x00, 0x00, 0x00, 0x00, 0x00, 0x00, 0x00, 0x00, 0x00, 0x00, 0x00, 0x00, 0x00
        /*0010*/ 	.byte	0xef, 0x39, 0xfa, 0xfe, 0x42, 0x2e, 0xe6, 0x3f, 0x02, 0x20, 0x2a, 0xfa, 0x0b, 0xab, 0xfc, 0x3f
        /*0020*/ 	.byte	0xf9, 0x2c, 0x92, 0x7c, 0xa7, 0x6c, 0x09, 0x40, 0xc9, 0x79, 0x44, 0x3c, 0x64, 0x26, 0x13, 0x40
        /*0030*/ 	.byte	0xca, 0x01, 0xcf, 0x3a, 0x27, 0x51, 0x1a, 0x40, 0x30, 0xcc, 0x2d, 0xf3, 0xe1, 0x0c, 0x21, 0x40
        /*0040*/ 	.byte	0x0d, 0xb7, 0xfc, 0x82, 0x8e, 0x35, 0x25, 0x40
.L_8:


//--------------------- .text._Z33generate_urn_take_white_two_timesPy --------------------------
	.section	.text._Z33generate_urn_take_white_two_timesPy,"ax",@progbits
	.align	128
        .global         _Z33generate_urn_take_white_two_timesPy
        .type           _Z33generate_urn_take_white_two_timesPy,@function
        .size           _Z33generate_urn_take_white_two_timesPy,(.L_x_2 - _Z33generate_urn_take_white_two_timesPy)
        .other          _Z33generate_urn_take_white_two_timesPy,@"STO_CUDA_ENTRY STV_DEFAULT"
_Z33generate_urn_take_white_two_timesPy:
.text._Z33generate_urn_take_white_two_timesPy:
[----:B------:R-:W-:Y:S01]  /*0000*/  LDC R1, c[0x0][0x37c] ;  /* 0x0000df00ff017b82 */ /* 0x000fe20000000800 */
[----:B------:R-:W0:Y:S07]  /*0010*/  S2R R5, SR_TID.X ;  /* 0x0000000000057919 */ /* 0x000e2e0000002100 */
[----:B------:R-:W0:Y:S01]  /*0020*/  S2UR UR4, SR_CTAID.X ;  /* 0x00000000000479c3 */ /* 0x000e220000002500 */
[----:B------:R-:W1:Y:S07]  /*0030*/  LDCU.64 UR8, c[0x0][0x358] ;  /* 0x00006b00ff0877ac */ /* 0x000e6e0008000a00 */
[----:B------:R-:W0:Y:S02]  /*0040*/  LDC R0, c[0x0][0x360] ;  /* 0x0000d800ff007b82 */ /* 0x000e240000000800 */
[----:B0-----:R-:W-:Y:S01]  /*0050*/  IMAD R5, R0, UR4, R5 ;  /* 0x0000000400057c24 */ /* 0x001fe2000f8e0205 */
[----:B------:R-:W-:-:S06]  /*0060*/  CS2R R2, SR_CLOCKLO ;  /* 0x0000000000027805 */ /* 0x000fcc0000015000 */
[----:B------:R-:W-:-:S04]  /*0070*/  IADD3 R0, P0, PT, R5, R2, RZ ;  /* 0x0000000205007210 */ /* 0x000fc80007f1e0ff */
[----:B------:R-:W-:Y:S02]  /*0080*/  LOP3.LUT R0, R0, 0xaad26b49, RZ, 0x3c, !PT ;  /* 0xaad26b4900007812 */ /* 0x000fe400078e3cff */
[----:B------:R-:W-:-:S03]  /*0090*/  LEA.HI.X.SX32 R3, R5, R3, 0x1, P0 ;  /* 0x0000000305037211 */ /* 0x000fc600000f0eff */
[----:B------:R-:W-:Y:S01]  /*00a0*/  IMAD R0, R0, 0x4182bed5, RZ ;  /* 0x4182bed500007824 */ /* 0x000fe200078e02ff */
[----:B------:R-:W-:-:S03]  /*00b0*/  LOP3.LUT R3, R3, 0xf7dcefdd, RZ, 0x3c, !PT ;  /* 0xf7dcefdd03037812 */ /* 0x000fc600078e3cff */
[C---:B------:R-:W-:Y:S02]  /*00c0*/  VIADD R2, R0.reuse, 0x75bcd15 ;  /* 0x075bcd1500027836 */ /* 0x040fe40000000000 */
[----:B------:R-:W-:Y:S02]  /*00d0*/  VIADD R4, R0, 0x583f19 ;  /* 0x00583f1900047836 */ /* 0x000fe40000000000 */
[----:B------:R-:W-:Y:S01]  /*00e0*/  IMAD R3, R3, -0x658354e5, R0 ;  /* 0x9a7cab1b03037824 */ /* 0x000fe200078e0200 */
[----:B------:R-:W-:Y:S01]  /*00f0*/  SHF.R.U32.HI R7, RZ, 0x2, R2 ;  /* 0x00000002ff077819 */ /* 0x000fe20000011602 */
[----:B------:R-:W-:Y:S02]  /*0100*/  IMAD.SHL.U32 R5, R4, 0x10, RZ ;  /* 0x0000001004057824 */ /* 0x000fe400078e00ff */
[----:B------:R-:W-:Y:S01]  /*0110*/  VIADD R3, R3, 0x64f0c9 ;  /* 0x0064f0c903037836 */ /* 0x000fe20000000000 */
[----:B------:R-:W-:-:S05]  /*0120*/  LOP3.LUT R7, R7, R2, RZ, 0x3c, !PT ;  /* 0x0000000207077212 */ /* 0x000fca00078e3cff */
[----:B------:R-:W-:-:S05]  /*0130*/  IMAD.SHL.U32 R2, R7, 0x2, RZ ;  /* 0x0000000207027824 */ /* 0x000fca00078e00ff */
[----:B------:R-:W-:-:S04]  /*0140*/  LOP3.LUT R2, R4, R5, R2, 0x96, !PT ;  /* 0x0000000504027212 */ /* 0x000fc800078e9602 */
[----:B------:R-:W-:Y:S01]  /*0150*/  LOP3.LUT R4, R2, R7, RZ, 0x3c, !PT ;  /* 0x0000000702047212 */ /* 0x000fe200078e3cff */
[----:B------:R-:W-:-:S03]  /*0160*/  IMAD.MOV.U32 R7, RZ, RZ, 0x2f800000 ;  /* 0x2f800000ff077424 */ /* 0x000fc600078e00ff */
[----:B------:R-:W-:-:S04]  /*0170*/  IADD3 R2, PT, PT, R3, 0x587c5, R4 ;  /* 0x000587c503027810 */ /* 0x000fc80007ffe004 */
[----:B------:R-:W-:-:S05]  /*0180*/  I2FP.F32.U32 R2, R2 ;  /* 0x0000000200027245 */ /* 0x000fca0000201000 */
[----:B------:R-:W-:-:S05]  /*0190*/  FFMA R2, R2, R7, 1.1641532182693481445e-10 ;  /* 0x2f00000002027423 */ /* 0x000fca0000000007 */
[----:B------:R-:W-:Y:S02]  /*01a0*/  FSETP.GTU.AND P0, PT, R2, 0.5, PT ;  /* 0x3f0000000200780b */ /* 0x000fe40003f0c000 */
[----:B------:R-:W-:-:S11]  /*01b0*/  LOP3.LUT R2, R0, 0x159a55e5, RZ, 0x3c, !PT ;  /* 0x159a55e500027812 */ /* 0x000fd600078e3cff */
[----:B-1----:R-:W-:Y:S05]  /*01c0*/  @P0 BRA `(.L_x_0) ;  /* 0x0000000000700947 */ /* 0x002fea0003800000 */
[----:B------:R-:W-:Y:S01]  /*01d0*/  SHF.R.U32.HI R5, RZ, 0x2, R2 ;  /* 0x00000002ff057819 */ /* 0x000fe20000011602 */
[----:B------:R-:W-:Y:S01]  /*01e0*/  UMOV UR4, 0xc8590b21 ;  /* 0xc8590b2100047882 */ /* 0x000fe20000000000 */
[----:B------:R-:W-:Y:S02]  /*01f0*/  UMOV UR5, 0x3fd21642 ;  /* 0x3fd2164200057882 */ /* 0x000fe40000000000 */
[----:B------:R-:W-:Y:S01]  /*0200*/  LOP3.LUT R5, R5, 0x159a55e5, R0, 0x96, !PT ;  /* 0x159a55e505057812 */ /* 0x000fe200078e9600 */
[----:B------:R-:W-:-:S04]  /*0210*/  IMAD.SHL.U32 R0, R4, 0x10, RZ ;  /* 0x0000001004007824 */ /* 0x000fc800078e00ff */
[----:B------:R-:W-:-:S05]  /*0220*/  IMAD.SHL.U32 R2, R5, 0x2, RZ ;  /* 0x0000000205027824 */ /* 0x000fca00078e00ff */
[----:B------:R-:W-:-:S04]  /*0230*/  LOP3.LUT R5, R5, R2, R0, 0x96, !PT ;  /* 0x0000000205057212 */ /* 0x000fc800078e9600 */
[----:B------:R-:W-:-:S04]  /*0240*/  LOP3.LUT R4, R5, R4, RZ, 0x3c, !PT ;  /* 0x0000000405047212 */ /* 0x000fc800078e3cff */
[----:B------:R-:W-:-:S04]  /*0250*/  IADD3 R4, PT, PT, R3, 0xb0f8a, R4 ;  /* 0x000b0f8a03047810 */ /* 0x000fc80007ffe004 */
[----:B------:R-:W-:-:S05]  /*0260*/  I2FP.F32.U32 R4, R4 ;  /* 0x0000000400047245 */ /* 0x000fca0000201000 */
[----:B------:R-:W-:-:S06]  /*0270*/  FFMA R2, R4, R7, 1.1641532182693481445e-10 ;  /* 0x2f00000004027423 */ /* 0x000fcc0000000007 */
[----:B------:R-:W0:Y:S02]  /*0280*/  F2F.F64.F32 R2, R2 ;  /* 0x0000000200027310 */ /* 0x000e240000201800 */
[----:B0-----:R-:W-:-:S14]  /*0290*/  DSETP.GE.AND P0, PT, R2, UR4, PT ;  /* 0x0000000402007e2a */ /* 0x001fdc000bf06000 */
[----:B------:R-:W-:Y:S05]  /*02a0*/  @!P0 EXIT ;  /* 0x000000000000894d */ /* 0x000fea0003800000 */
[----:B------:R-:W0:Y:S01]  /*02b0*/  S2R R0, SR_LANEID ;  /* 0x0000000000007919 */ /* 0x000e220000000000 */
[----:B------:R-:W1:Y:S01]  /*02c0*/  LDC.64 R2, c[0x0][0x380] ;  /* 0x0000e000ff027b82 */ /* 0x000e620000000a00 */
[----:B------:R-:W-:Y:S02]  /*02d0*/  VOTEU.ANY UR4, UPT, PT ;  /* 0x0000000000047886 */ /* 0x000fe400038e0100 */
[----:B------:R-:W-:Y:S02]  /*02e0*/  UPOPC UR6, UR4 ;  /* 0x00000004000672bf */ /* 0x000fe40008000000 */
[----:B------:R-:W-:Y:S02]  /*02f0*/  UFLO.U32 UR5, UR4 ;  /* 0x00000004000572bd */ /* 0x000fe400080e0000 */
[----:B------:R-:W-:Y:S01]  /*0300*/  UIMAD.WIDE.U32 UR6, UR6, 0x1, URZ ;  /* 0x00000001060678a5 */ /* 0x000fe2000f8e00ff */
[----:B------:R-:W-:-:S03]  /*0310*/  UMOV UR4, URZ ;  /* 0x000000ff00047c82 */ /* 0x000fc60008000000 */
[----:B------:R-:W-:Y:S02]  /*0320*/  UIADD3 UR4, UPT, UPT, UR7, UR4, URZ ;  /* 0x0000000407047290 */ /* 0x000fe4000fffe0ff */
[----:B------:R-:W-:Y:S02]  /*0330*/  IMAD.U32 R5, RZ, RZ, UR7 ;  /* 0x00000007ff057e24 */ /* 0x000fe4000f8e00ff */
[----:B------:R-:W-:Y:S02]  /*0340*/  IMAD.U32 R4, RZ, RZ, UR6 ;  /* 0x00000006ff047e24 */ /* 0x000fe4000f8e00ff */
[----:B------:R-:W-:Y:S01]  /*0350*/  IMAD.U32 R5, RZ, RZ, UR4 ;  /* 0x00000004ff057e24 */ /* 0x000fe2000f8e00ff */
[----:B0-----:R-:W-:-:S13]  /*0360*/  ISETP.EQ.U32.AND P0, PT, R0, UR5, PT ;  /* 0x0000000500007c0c */ /* 0x001fda000bf02070 */
[----:B-1----:R-:W-:Y:S01]  /*0370*/  @P0 REDG.E.ADD.64.STRONG.GPU desc[UR8][R2.64], R4 ;  /* 0x000000040200098e */ /* 0x002fe2000c12e508 */
[----:B------:R-:W-:Y:S05]  /*0380*/  EXIT ;  /* 0x000000000000794d */ /* 0x000fea0003800000 */
.L_x_0:
        /* <DEDUP_REMOVED lines=28> */
.L_x_1:
[----:B------:R-:W-:-:S00]  /*0550*/  BRA `(.L_x_1) ;  /* 0xfffffffc00fc7947 */ /* 0x000fc0000383ffff */
[----:B------:R-:W-:-:S00]  /*0560*/  NOP ;  /* 0x0000000000007918 */ /* 0x000fc00000000000 */
        /* <DEDUP_REMOVED lines=9> */
.L_x_2:


//--------------------- .nv.global.init           --------------------------
	.section	.nv.global.init,"aw",@progbits
	.align	4
.nv.global.init:
	.type		mrg32k3aM1SubSeq,@object
	.size		mrg32k3aM1SubSeq,(mrg32k3aM2SubSeq - mrg32k3aM1SubSeq)
mrg32k3aM1SubSeq:
        /*0000*/ 	.byte	0x0b, 0xcc, 0xee, 0x04, 0x73, 0x29, 0x8b, 0x6f, 0xf6, 0x53, 0x03, 0xf6, 0x23, 0xf6, 0xea, 0xda
        /* <DEDUP_REMOVED lines=125> */
	.type		mrg32k3aM2SubSeq,@object
	.size		mrg32k3aM2SubSeq,(mrg32k3aM1 - mrg32k3aM2SubSeq)
mrg32k3aM2SubSeq:
        /* <DEDUP_REMOVED lines=126> */
	.type		mrg32k3aM1,@object
	.size		mrg32k3aM1,(mrg32k3aM1Seq - mrg32k3aM1)
mrg32k3aM1:
        /* <DEDUP_REMOVED lines=144> */
	.type		mrg32k3aM1Seq,@object
	.size		mrg32k3aM1Seq,(mrg32k3aM2 - mrg32k3aM1Seq)
mrg32k3aM1Seq:
        /* <DEDUP_REMOVED lines=144> */
	.type		mrg32k3aM2,@object
	.size		mrg32k3aM2,(mrg32k3aM2Seq - mrg32k3aM2)
mrg32k3aM2:
        /* <DEDUP_REMOVED lines=144> */
	.type		mrg32k3aM2Seq,@object
	.size		mrg32k3aM2Seq,(precalc_xorwow_matrix - mrg32k3aM2Seq)
mrg32k3aM2Seq:
        /* <DEDUP_REMOVED lines=144> */
	.type		precalc_xorwow_matrix,@object
	.size		precalc_xorwow_matrix,(precalc_xorwow_offset_matrix - precalc_xorwow_matrix)
precalc_xorwow_matrix:
        /* <DEDUP_REMOVED lines=6400> */
	.type		precalc_xorwow_offset_matrix,@object
	.size		precalc_xorwow_offset_matrix,(.L_1 - precalc_xorwow_offset_matrix)
precalc_xorwow_offset_matrix:
        /* <DEDUP_REMOVED lines=6400> */
.L_1:


//--------------------- .nv.shared.reserved.0     --------------------------
	.section	.nv.shared.reserved.0,"aw",@nobits
	.weak		__nv_reservedSMEM_offset_0_alias
	.size		__nv_reservedSMEM_offset_0_alias, 0, 64
	.other		__nv_reservedSMEM_offset_0_alias,@"STO_CUDA_RESERVED_SHARED STV_DEFAULT"
__nv_reservedSMEM_offset_0_alias:
	.zero		0
	.zero		64


//--------------------- .nv.constant0._Z33generate_urn_take_white_two_timesPy --------------------------
	.section	.nv.constant0._Z33generate_urn_take_white_two_timesPy,"a",@progbits
	.sectionflags	@""
	.align	4
.nv.constant0._Z33generate_urn_take_white_two_timesPy:
	.zero		904


//--------------------- SYMBOLS --------------------------

	.type		.nv.reservedSmem.offset0,@object
	.size		.nv.reservedSmem.offset0,0x4
